//
// Generated by NVIDIA NVVM Compiler
//
// Compiler Build ID: CL-36424714
// Cuda compilation tools, release 13.0, V13.0.88
// Based on NVVM 20.0.0
//

.version 9.0
.target sm_100
.address_size 64

	// .globl	_Z11cuda_kernelPjS_

.visible .entry _Z11cuda_kernelPjS_(
	.param .u64 .ptr .align 1 _Z11cuda_kernelPjS__param_0,
	.param .u64 .ptr .align 1 _Z11cuda_kernelPjS__param_1
)
{
	.reg .b32 	%r<8>;
	.reg .b64 	%rd<7>;

	ld.param.u64 	%rd1, [_Z11cuda_kernelPjS__param_0];
	ld.param.u64 	%rd2, [_Z11cuda_kernelPjS__param_1];
	cvta.to.global.u64 	%rd3, %rd2;
	cvta.to.global.u64 	%rd4, %rd1;
	mov.u32 	%r1, %tid.x;
	shl.b32 	%r2, %r1, 2;
	mov.b32 	%r3, 15;
	shl.b32 	%r4, %r3, %r2;
	ld.global.u32 	%r5, [%rd4];
	and.b32  	%r6, %r5, %r4;
	shr.u32 	%r7, %r6, %r2;
	mul.wide.u32 	%rd5, %r1, 4;
	add.s64 	%rd6, %rd3, %rd5;
	st.global.u32 	[%rd6], %r7;
	ret;

}


// ===== COMPILED SASS (sm_100) =====

	.target	sm_100

	.elftype	@"ET_EXEC"


//--------------------- .note.nv.tkinfo           --------------------------
	.section	.note.nv.tkinfo,"",@"SHT_NOTE"
	.sectionflags	@"SHF_NOTE_NV_TKINFO"
	.tkinfo
        /*0018*/ 	.word	0x00000002
        /*0030*/ 	.string	""
        /*0030*/ 	.string	"ptxas"
        /*0030*/ 	.string	"Cuda compilation tools, release 13.0, V13.0.88"
        /*0030*/ 	.string	"Build cuda_13.0.r13.0/compiler.36424714_0"
        /*0030*/ 	.string	"-arch sm_100 -m 64 "



//--------------------- .note.nv.cuinfo           --------------------------
	.section	.note.nv.cuinfo,"",@"SHT_NOTE"
	.sectionflags	@"SHF_NOTE_NV_CUINFO"
        /*0018*/ 	.short	0x0002
        /*001a*/ 	.short	0x0064
        /*001c*/ 	.short	0x0082
	.zero		2


//--------------------- .nv.info                  --------------------------
	.section	.nv.info,"",@"SHT_CUDA_INFO"
	.align	4


	//----- nvinfo : EIATTR_REGCOUNT
	.align		4
        /*0000*/ 	.byte	0x04, 0x2f
        /*0002*/ 	.short	(.L_1 - .L_0)
	.align		4
.L_0:
        /*0004*/ 	.word	index@(_Z11cuda_kernelPjS_)
        /*0008*/ 	.word	0x0000000c


	//----- nvinfo : EIATTR_FRAME_SIZE
	.align		4
.L_1:
        /*000c*/ 	.byte	0x04, 0x11
        /*000e*/ 	.short	(.L_3 - .L_2)
	.align		4
.L_2:
        /*0010*/ 	.word	index@(_Z11cuda_kernelPjS_)
        /*0014*/ 	.word	0x00000000


	//----- nvinfo : EIATTR_MIN_STACK_SIZE
	.align		4
.L_3:
        /*0018*/ 	.byte	0x04, 0x12
        /*001a*/ 	.short	(.L_5 - .L_4)
	.align		4
.L_4:
        /*001c*/ 	.word	index@(_Z11cuda_kernelPjS_)
        /*0020*/ 	.word	0x00000000
.L_5:


//--------------------- .nv.compat                --------------------------
	.section	.nv.compat,"",@"SHT_CUDA_COMPAT_INFO"
	.align	4
        /*0000*/ 	.byte	0x02, 0x09, 0x00, 0x00, 0x02, 0x02, 0x01, 0x00, 0x02, 0x05, 0x05, 0x00, 0x03, 0x07, 0x01, 0x01
        /*0010*/ 	.byte	0x02, 0x03, 0x00, 0x00, 0x02, 0x06, 0x01, 0x00, 0x04, 0x0b, 0x08, 0x00, 0x09, 0x00, 0x00, 0x00
        /*0020*/ 	.byte	0x00, 0x00, 0x00, 0x00


//--------------------- .nv.info._Z11cuda_kernelPjS_ --------------------------
	.section	.nv.info._Z11cuda_kernelPjS_,"",@"SHT_CUDA_INFO"
	.sectionflags	@""
	.align	4


	//----- nvinfo : EIATTR_CUDA_API_VERSION
	.align		4
        /*0000*/ 	.byte	0x04, 0x37
        /*0002*/ 	.short	(.L_7 - .L_6)
.L_6:
        /*0004*/ 	.word	0x00000082


	//----- nvinfo : EIATTR_KPARAM_INFO
	.align		4
.L_7:
        /*0008*/ 	.byte	0x04, 0x17
        /*000a*/ 	.short	(.L_9 - .L_8)
.L_8:
        /*000c*/ 	.word	0x00000000
        /*0010*/ 	.short	0x0001
        /*0012*/ 	.short	0x0008
        /*0014*/ 	.byte	0x00, 0xf5, 0x21, 0x00


	//----- nvinfo : EIATTR_KPARAM_INFO
	.align		4
.L_9:
        /*0018*/ 	.byte	0x04, 0x17
        /*001a*/ 	.short	(.L_11 - .L_10)
.L_10:
        /*001c*/ 	.word	0x00000000
        /*0020*/ 	.short	0x0000
        /*0022*/ 	.short	0x0000
        /*0024*/ 	.byte	0x00, 0xf5, 0x21, 0x00


	//----- nvinfo : EIATTR_SPARSE_MMA_MASK
	.align		4
.L_11:
        /*0028*/ 	.byte	0x03, 0x50
        /*002a*/ 	.short	0x0000


	//----- nvinfo : EIATTR_MAXREG_COUNT
	.align		4
        /*002c*/ 	.byte	0x03, 0x1b
        /*002e*/ 	.short	0x00ff


	//----- nvinfo : EIATTR_MERCURY_ISA_VERSION
	.align		4
        /*0030*/ 	.byte	0x03, 0x5f
        /*0032*/ 	.short	0x0101


	//----- nvinfo : EIATTR_VRC_CTA_INIT_COUNT
	.align		4
        /*0034*/ 	.byte	0x02, 0x4a
	.zero		1
	.zero		1


	//----- nvinfo : EIATTR_EXIT_INSTR_OFFSETS
	.align		4
        /*0038*/ 	.byte	0x04, 0x1c
        /*003a*/ 	.short	(.L_13 - .L_12)


	//   ....[0]....
.L_12:
        /*003c*/ 	.word	0x000000d0


	//----- nvinfo : EIATTR_CBANK_PARAM_SIZE
	.align		4
.L_13:
        /*0040*/ 	.byte	0x03, 0x19
        /*0042*/ 	.short	0x0010


	//----- nvinfo : EIATTR_PARAM_CBANK
	.align		4
        /*0044*/ 	.byte	0x04, 0x0a
        /*0046*/ 	.short	(.L_15 - .L_14)
	.align		4
.L_14:
        /*0048*/ 	.word	index@(.nv.constant0._Z11cuda_kernelPjS_)
        /*004c*/ 	.short	0x0380
        /*004e*/ 	.short	0x0010


	//----- nvinfo : EIATTR_SW_WAR
	.align		4
.L_15:
        /*0050*/ 	.byte	0x04, 0x36
        /*0052*/ 	.short	(.L_17 - .L_16)
.L_16:
        /*0054*/ 	.word	0x00000008
.L_17:


//--------------------- .nv.callgraph             --------------------------
	.section	.nv.callgraph,"",@"SHT_CUDA_CALLGRAPH"
	.align	4
	.sectionentsize	8
	.align		4
        /*0000*/ 	.word	0x00000000
	.align		4
        /*0004*/ 	.word	0xffffffff
	.align		4
        /*0008*/ 	.word	0x00000000
	.align		4
        /*000c*/ 	.word	0xfffffffe
	.align		4
        /*0010*/ 	.word	0x00000000
	.align		4
        /*0014*/ 	.word	0xfffffffd
	.align		4
        /*0018*/ 	.word	0x00000000
	.align		4
        /*001c*/ 	.word	0xfffffffc


//--------------------- .text._Z11cuda_kernelPjS_ --------------------------
	.section	.text._Z11cuda_kernelPjS_,"ax",@progbits
	.align	128
        .global         _Z11cuda_kernelPjS_
        .type           _Z11cuda_kernelPjS_,@function
        .size           _Z11cuda_kernelPjS_,(.L_x_1 - _Z11cuda_kernelPjS_)
        .other          _Z11cuda_kernelPjS_,@"STO_CUDA_ENTRY STV_DEFAULT"
_Z11cuda_kernelPjS_:
.text._Z11cuda_kernelPjS_:
[----:B------:R-:W-:Y:S08]  /*0000*/  LDC R1, c[0x0][0x37c] ;  /* 0x0000df00ff017b82 */ /* 0x000ff00000000800 */
[----:B------:R-:W0:Y:S01]  /*0010*/  LDC.64 R2, c[0x0][0x380] ;  /* 0x0000e000ff027b82 */ /* 0x000e220000000a00 */
[----:B------:R-:W0:Y:S01]  /*0020*/  LDCU.64 UR4, c[0x0][0x358] ;  /* 0x00006b00ff0477ac */ /* 0x000e220008000a00 */
[----:B------:R-:W1:Y:S06]  /*0030*/  S2R R9, SR_TID.X ;  /* 0x0000000000097919 */ /* 0x000e6c0000002100 */
[----:B------:R-:W2:Y:S01]  /*0040*/  LDC.64 R4, c[0x0][0x388] ;  /* 0x0000e200ff047b82 */ /* 0x000ea20000000a00 */
[----:B0-----:R-:W3:Y:S01]  /*0050*/  LDG.E R3, desc[UR4][R2.64] ;  /* 0x0000000402037981 */ /* 0x001ee2000c1e1900 */
[----:B------:R-:W-:-:S02]  /*0060*/  IMAD.MOV.U32 R7, RZ, RZ, 0xf ;  /* 0x0000000fff077424 */ /* 0x000fc400078e00ff */
[C---:B-1----:R-:W-:Y:S02]  /*0070*/  IMAD.SHL.U32 R0, R9.reuse, 0x4, RZ ;  /* 0x0000000409007824 */ /* 0x042fe400078e00ff */
[----:B--2---:R-:W-:-:S03]  /*0080*/  IMAD.WIDE.U32 R4, R9, 0x4, R4 ;  /* 0x0000000409047825 */ /* 0x004fc600078e0004 */
[----:B------:R-:W-:-:S04]  /*0090*/  SHF.L.U32 R6, R7, R0, RZ ;  /* 0x0000000007067219 */ /* 0x000fc800000006ff */
[----:B---3--:R-:W-:-:S04]  /*00a0*/  LOP3.LUT R7, R3, R6, RZ, 0xc0, !PT ;  /* 0x0000000603077212 */ /* 0x008fc800078ec0ff */
[----:B------:R-:W-:-:S05]  /*00b0*/  SHF.R.U32.HI R7, RZ, R0, R7 ;  /* 0x00000000ff077219 */ /* 0x000fca0000011607 */
[----:B------:R-:W-:Y:S01]  /*00c0*/  STG.E desc[UR4][R4.64], R7 ;  /* 0x0000000704007986 */ /* 0x000fe2000c101904 */
[----:B------:R-:W-:Y:S05]  /*00d0*/  EXIT ;  /* 0x000000000000794d */ /* 0x000fea0003800000 */
.L_x_0:
[----:B------:R-:W-:-:S00]  /*00e0*/  BRA `(.L_x_0) ;  /* 0xfffffffc00fc7947 */ /* 0x000fc0000383ffff */
[----:B------:R-:W-:-:S00]  /*00f0*/  NOP ;  /* 0x0000000000007918 */ /* 0x000fc00000000000 */
        /* <DEDUP_REMOVED lines=8> */
.L_x_1:


//--------------------- .nv.shared.reserved.0     --------------------------
	.section	.nv.shared.reserved.0,"aw",@nobits
	.weak		__nv_reservedSMEM_offset_0_alias
	.size		__nv_reservedSMEM_offset_0_alias, 0, 64
	.other		__nv_reservedSMEM_offset_0_alias,@"STO_CUDA_RESERVED_SHARED STV_DEFAULT"
__nv_reservedSMEM_offset_0_alias:
	.zero		0
	.zero		64


//--------------------- .nv.constant0._Z11cuda_kernelPjS_ --------------------------
	.section	.nv.constant0._Z11cuda_kernelPjS_,"a",@progbits
	.sectionflags	@""
	.align	4
.nv.constant0._Z11cuda_kernelPjS_:
	.zero		912


//--------------------- SYMBOLS --------------------------

	.type		.nv.reservedSmem.offset0,@object
	.size		.nv.reservedSmem.offset0,0x4
